	.headerflags	@"EF_CUDA_TEXMODE_UNIFIED EF_CUDA_64BIT_ADDRESS EF_CUDA_ACCELERATORS EF_CUDA_SM90 EF_CUDA_VIRTUAL_SM(EF_CUDA_SM90)"
	.elftype	@"ET_EXEC"


//--------------------- .nv.info                  --------------------------
	.section	.nv.info,"",@"SHT_CUDA_INFO"
	.align	4


	//----- nvinfo : EIATTR_REGCOUNT
	.align		4
        /*0000*/ 	.byte	0x04, 0x2f
        /*0002*/ 	.short	(.L_1 - .L_0)
	.align		4
.L_0:
        /*0004*/ 	.word	index@(triton_poi_fused_mul_reflection_pad2d_0)
        /*0008*/ 	.word	0x00000012


	//----- nvinfo : EIATTR_MIN_STACK_SIZE
	.align		4
.L_1:
        /*000c*/ 	.byte	0x04, 0x12
        /*000e*/ 	.short	(.L_3 - .L_2)
	.align		4
.L_2:
        /*0010*/ 	.word	index@(triton_poi_fused_mul_reflection_pad2d_0)
        /*0014*/ 	.word	0x00000000


	//----- nvinfo : EIATTR_FRAME_SIZE
	.align		4
.L_3:
        /*0018*/ 	.byte	0x04, 0x11
        /*001a*/ 	.short	(.L_5 - .L_4)
	.align		4
.L_4:
        /*001c*/ 	.word	index@(triton_poi_fused_mul_reflection_pad2d_0)
        /*0020*/ 	.word	0x00000000


	//----- nvinfo : EIATTR_MIN_STACK_SIZE
	.align		4
.L_5:
        /*0024*/ 	.byte	0x04, 0x12
        /*0026*/ 	.short	(.L_7 - .L_6)
	.align		4
.L_6:
        /*0028*/ 	.word	index@(triton_poi_fused_mul_reflection_pad2d_0)
        /*002c*/ 	.word	0x00000000
.L_7:


//--------------------- .nv.info.triton_poi_fused_mul_reflection_pad2d_0 --------------------------
	.section	.nv.info.triton_poi_fused_mul_reflection_pad2d_0,"",@"SHT_CUDA_INFO"
	.sectionflags	@""
	.align	4


	//----- nvinfo : EIATTR_CUDA_API_VERSION
	.align		4
        /*0000*/ 	.byte	0x04, 0x37
        /*0002*/ 	.short	(.L_9 - .L_8)
.L_8:
        /*0004*/ 	.word	0x0000007c


	//----- nvinfo : EIATTR_KPARAM_INFO
	.align		4
.L_9:
        /*0008*/ 	.byte	0x04, 0x17
        /*000a*/ 	.short	(.L_11 - .L_10)
.L_10:
        /*000c*/ 	.word	0x00000000
        /*0010*/ 	.short	0x0003
        /*0012*/ 	.short	0x0018
        /*0014*/ 	.byte	0x00, 0xf0, 0x11, 0x00


	//----- nvinfo : EIATTR_KPARAM_INFO
	.align		4
.L_11:
        /*0018*/ 	.byte	0x04, 0x17
        /*001a*/ 	.short	(.L_13 - .L_12)
.L_12:
        /*001c*/ 	.word	0x00000000
        /*0020*/ 	.short	0x0002
        /*0022*/ 	.short	0x0010
        /*0024*/ 	.byte	0x00, 0xf4, 0x21, 0x00


	//----- nvinfo : EIATTR_KPARAM_INFO
	.align		4
.L_13:
        /*0028*/ 	.byte	0x04, 0x17
        /*002a*/ 	.short	(.L_15 - .L_14)
.L_14:
        /*002c*/ 	.word	0x00000000
        /*0030*/ 	.short	0x0001
        /*0032*/ 	.short	0x0008
        /*0034*/ 	.byte	0x00, 0xf4, 0x21, 0x00


	//----- nvinfo : EIATTR_KPARAM_INFO
	.align		4
.L_15:
        /*0038*/ 	.byte	0x04, 0x17
        /*003a*/ 	.short	(.L_17 - .L_16)
.L_16:
        /*003c*/ 	.word	0x00000000
        /*0040*/ 	.short	0x0000
        /*0042*/ 	.short	0x0000
        /*0044*/ 	.byte	0x00, 0xf4, 0x21, 0x00


	//----- nvinfo : EIATTR_SPARSE_MMA_MASK
	.align		4
.L_17:
        /*0048*/ 	.byte	0x03, 0x50
        /*004a*/ 	.short	0x0000


	//----- nvinfo : EIATTR_MAXREG_COUNT
	.align		4
        /*004c*/ 	.byte	0x03, 0x1b
        /*004e*/ 	.short	0x00ff


	//----- nvinfo : EIATTR_EXIT_INSTR_OFFSETS
	.align		4
        /*0050*/ 	.byte	0x04, 0x1c
        /*0052*/ 	.short	(.L_19 - .L_18)


	//   ....[0]....
.L_18:
        /*0054*/ 	.word	0x000003a0


	//   ....[1]....
        /*0058*/ 	.word	0x000003c0


	//----- nvinfo : EIATTR_REQNTID
	.align		4
.L_19:
        /*005c*/ 	.byte	0x04, 0x10
        /*005e*/ 	.short	(.L_21 - .L_20)
.L_20:
        /*0060*/ 	.word	0x00000080
        /*0064*/ 	.word	0x00000001
        /*0068*/ 	.word	0x00000001


	//----- nvinfo : EIATTR_CBANK_PARAM_SIZE
	.align		4
.L_21:
        /*006c*/ 	.byte	0x03, 0x19
        /*006e*/ 	.short	0x001c


	//----- nvinfo : EIATTR_PARAM_CBANK
	.align		4
        /*0070*/ 	.byte	0x04, 0x0a
        /*0072*/ 	.short	(.L_23 - .L_22)
	.align		4
.L_22:
        /*0074*/ 	.word	index@(.nv.constant0.triton_poi_fused_mul_reflection_pad2d_0)
        /*0078*/ 	.short	0x0210
        /*007a*/ 	.short	0x001c


	//----- nvinfo : EIATTR_SW_WAR
	.align		4
.L_23:
        /*007c*/ 	.byte	0x04, 0x36
        /*007e*/ 	.short	(.L_25 - .L_24)
.L_24:
        /*0080*/ 	.word	0x00000008
.L_25:


//--------------------- .nv.callgraph             --------------------------
	.section	.nv.callgraph,"",@"SHT_CUDA_CALLGRAPH"
	.align	4
	.sectionentsize	8
	.align		4
        /*0000*/ 	.word	0x00000000
	.align		4
        /*0004*/ 	.word	0xffffffff
	.align		4
        /*0008*/ 	.word	0x00000000
	.align		4
        /*000c*/ 	.word	0xfffffffe
	.align		4
        /*0010*/ 	.word	0x00000000
	.align		4
        /*0014*/ 	.word	0xfffffffd
	.align		4
        /*0018*/ 	.word	0x00000000
	.align		4
        /*001c*/ 	.word	0xfffffffc


//--------------------- .text.triton_poi_fused_mul_reflection_pad2d_0 --------------------------
	.section	.text.triton_poi_fused_mul_reflection_pad2d_0,"ax",@progbits
	.align	128
        .global         triton_poi_fused_mul_reflection_pad2d_0
        .type           triton_poi_fused_mul_reflection_pad2d_0,@function
        .size           triton_poi_fused_mul_reflection_pad2d_0,(.L_x_1 - triton_poi_fused_mul_reflection_pad2d_0)
        .other          triton_poi_fused_mul_reflection_pad2d_0,@"STO_CUDA_ENTRY STV_DEFAULT"
triton_poi_fused_mul_reflection_pad2d_0:
.text.triton_poi_fused_mul_reflection_pad2d_0:
[----:B------:R-:W0:Y:S02]  /*0000*/  LDC R1, c[0x0][0x28] ;  /* 0x00000a00ff017b82 */ /* 0x000e240000000800 */
[----:B------:R-:W1:Y:S01]  /*0010*/  S2R R0, SR_TID.X ;  /* 0x0000000000007919 */ /* 0x000e620000002100 */
[----:B------:R-:W-:Y:S02]  /*0020*/  CS2R R12, SRZ ;  /* 0x00000000000c7805 */ /* 0x000fe4000001ff00 */
[----:B------:R-:W-:Y:S01]  /*0030*/  CS2R R14, SRZ ;  /* 0x00000000000e7805 */ /* 0x000fe2000001ff00 */
[----:B------:R-:W-:Y:S01]  /*0040*/  ULDC.64 UR4, c[0x0][0x208] ;  /* 0x0000820000047ab9 */ /* 0x000fe20000000a00 */
[----:B------:R-:W2:Y:S01]  /*0050*/  S2R R3, SR_CTAID.X ;  /* 0x0000000000037919 */ /* 0x000ea20000002500 */
[----:B-1----:R-:W-:-:S05]  /*0060*/  IMAD.SHL.U32 R0, R0, 0x2, RZ ;  /* 0x0000000200007824 */ /* 0x002fca00078e00ff */
[----:B------:R-:W-:-:S05]  /*0070*/  LOP3.LUT R0, R0, 0xfe, RZ, 0xc0, !PT ;  /* 0x000000fe00007812 */ /* 0x000fca00078ec0ff */
[----:B--2---:R-:W-:-:S04]  /*0080*/  IMAD R0, R3, 0x100, R0 ;  /* 0x0000010003007824 */ /* 0x004fc800078e0200 */
[C---:B------:R-:W-:Y:S01]  /*0090*/  IMAD.HI R3, R0.reuse, 0x2aaaaaab, RZ ;  /* 0x2aaaaaab00037827 */ /* 0x040fe200078e02ff */
[----:B------:R-:W-:Y:S02]  /*00a0*/  IADD3 R2, R0, 0x1, RZ ;  /* 0x0000000100027810 */ /* 0x000fe40007ffe0ff */
[----:B------:R-:W-:Y:S02]  /*00b0*/  ISETP.GE.AND P0, PT, R0, 0x240, PT ;  /* 0x000002400000780c */ /* 0x000fe40003f06270 */
[----:B------:R-:W-:Y:S01]  /*00c0*/  LEA.HI R4, R3, R3, RZ, 0x1 ;  /* 0x0000000303047211 */ /* 0x000fe200078f08ff */
[----:B------:R-:W-:-:S04]  /*00d0*/  IMAD.HI R3, R2, 0x2aaaaaab, RZ ;  /* 0x2aaaaaab02037827 */ /* 0x000fc800078e02ff */
[----:B------:R-:W-:Y:S01]  /*00e0*/  IMAD.HI R5, R4, 0x2aaaaaab, RZ ;  /* 0x2aaaaaab04057827 */ /* 0x000fe200078e02ff */
[----:B------:R-:W-:-:S03]  /*00f0*/  LEA.HI R3, R3, R3, RZ, 0x1 ;  /* 0x0000000303037211 */ /* 0x000fc600078f08ff */
[----:B------:R-:W-:Y:S01]  /*0100*/  IMAD R6, R4, 0x6, RZ ;  /* 0x0000000604067824 */ /* 0x000fe200078e02ff */
[----:B------:R-:W-:Y:S01]  /*0110*/  LEA.HI R5, R5, R5, RZ, 0x1 ;  /* 0x0000000505057211 */ /* 0x000fe200078f08ff */
[----:B------:R-:W-:-:S03]  /*0120*/  IMAD R3, R3, 0x6, RZ ;  /* 0x0000000603037824 */ /* 0x000fc600078e02ff */
[----:B------:R-:W-:Y:S01]  /*0130*/  LOP3.LUT R7, RZ, R6, RZ, 0x33, !PT ;  /* 0x00000006ff077212 */ /* 0x000fe200078e33ff */
[----:B------:R-:W-:Y:S01]  /*0140*/  IMAD R5, R5, 0x6, RZ ;  /* 0x0000000605057824 */ /* 0x000fe200078e02ff */
[----:B------:R-:W-:-:S03]  /*0150*/  LOP3.LUT R3, RZ, R3, RZ, 0x33, !PT ;  /* 0x00000003ff037212 */ /* 0x000fc600078e33ff */
[----:B------:R-:W-:Y:S01]  /*0160*/  IMAD.IADD R6, R0, 0x1, R7 ;  /* 0x0000000100067824 */ /* 0x000fe200078e0207 */
[----:B------:R-:W-:Y:S02]  /*0170*/  LOP3.LUT R5, RZ, R5, RZ, 0x33, !PT ;  /* 0x00000005ff057212 */ /* 0x000fe400078e33ff */
[----:B------:R-:W-:Y:S02]  /*0180*/  IADD3 R3, R2, R3, RZ ;  /* 0x0000000302037210 */ /* 0x000fe40007ffe0ff */
[----:B------:R-:W-:Y:S01]  /*0190*/  IABS R9, R6 ;  /* 0x0000000600097213 */ /* 0x000fe20000000000 */
[----:B------:R-:W-:Y:S01]  /*01a0*/  IMAD.IADD R7, R4, 0x1, R5 ;  /* 0x0000000104077824 */ /* 0x000fe200078e0205 */
[----:B------:R-:W-:Y:S01]  /*01b0*/  IABS R8, R3 ;  /* 0x0000000300087213 */ /* 0x000fe20000000000 */
[----:B------:R-:W-:Y:S01]  /*01c0*/  IMAD.HI R6, R0, 0x38e38e39, RZ ;  /* 0x38e38e3900067827 */ /* 0x000fe200078e02ff */
[----:B------:R-:W1:Y:S01]  /*01d0*/  LDC.64 R4, c[0x0][0x210] ;  /* 0x00008400ff047b82 */ /* 0x000e620000000a00 */
[----:B------:R-:W-:-:S02]  /*01e0*/  IADD3 R9, R9, -0x3, RZ ;  /* 0xfffffffd09097810 */ /* 0x000fc40007ffe0ff */
[----:B------:R-:W-:Y:S01]  /*01f0*/  IABS R10, R7 ;  /* 0x00000007000a7213 */ /* 0x000fe20000000000 */
[----:B------:R-:W-:Y:S01]  /*0200*/  VIADD R8, R8, 0xfffffffd ;  /* 0xfffffffd08087836 */ /* 0x000fe20000000000 */
[----:B------:R-:W-:Y:S02]  /*0210*/  SHF.R.U32.HI R7, RZ, 0x1f, R6 ;  /* 0x0000001fff077819 */ /* 0x000fe40000011606 */
[----:B------:R-:W-:Y:S01]  /*0220*/  IABS R9, R9 ;  /* 0x0000000900097213 */ /* 0x000fe20000000000 */
[----:B------:R-:W2:Y:S01]  /*0230*/  LDC.64 R2, c[0x0][0x218] ;  /* 0x00008600ff027b82 */ /* 0x000ea20000000a00 */
[----:B------:R-:W-:Y:S02]  /*0240*/  LEA.HI R7, R6, R7, RZ, 0x1d ;  /* 0x0000000706077211 */ /* 0x000fe400078fe8ff */
[----:B------:R-:W-:Y:S02]  /*0250*/  IADD3 R6, R10, -0x3, RZ ;  /* 0xfffffffd0a067810 */ /* 0x000fe40007ffe0ff */
[----:B------:R-:W-:Y:S01]  /*0260*/  IABS R10, R8 ;  /* 0x00000008000a7213 */ /* 0x000fe20000000000 */
[----:B------:R-:W-:Y:S01]  /*0270*/  IMAD.MOV.U32 R8, RZ, RZ, R9 ;  /* 0x000000ffff087224 */ /* 0x000fe200078e0009 */
[----:B------:R-:W-:-:S02]  /*0280*/  LEA R7, R7, 0xf, 0x4 ;  /* 0x0000000f07077811 */ /* 0x000fc400078e20ff */
[----:B------:R-:W-:Y:S02]  /*0290*/  IABS R11, R6 ;  /* 0x00000006000b7213 */ /* 0x000fe40000000000 */
[----:B------:R-:W-:Y:S01]  /*02a0*/  IADD3 R6, R7, -R8, RZ ;  /* 0x8000000807067210 */ /* 0x000fe20007ffe0ff */
[----:B------:R-:W-:-:S04]  /*02b0*/  IMAD.IADD R7, R7, 0x1, -R10 ;  /* 0x0000000107077824 */ /* 0x000fc800078e0a0a */
[C---:B------:R-:W-:Y:S02]  /*02c0*/  IMAD R9, R11.reuse, -0x4, R6 ;  /* 0xfffffffc0b097824 */ /* 0x040fe400078e0206 */
[----:B------:R-:W-:Y:S02]  /*02d0*/  IMAD R11, R11, -0x4, R7 ;  /* 0xfffffffc0b0b7824 */ /* 0x000fe400078e0207 */
[----:B-1----:R-:W-:-:S04]  /*02e0*/  IMAD.WIDE R6, R9, 0x4, R4 ;  /* 0x0000000409067825 */ /* 0x002fc800078e0204 */
[----:B--2---:R-:W-:Y:S01]  /*02f0*/  IMAD.WIDE R8, R9, 0x4, R2 ;  /* 0x0000000409087825 */ /* 0x004fe200078e0202 */
[----:B------:R-:W2:Y:S03]  /*0300*/  @!P0 LDG.E.EL R12, desc[UR4][R6.64] ;  /* 0x00000004060c8981 */ /* 0x000ea6000c2e1900 */
[C---:B------:R-:W-:Y:S01]  /*0310*/  IMAD.WIDE R4, R11.reuse, 0x4, R4 ;  /* 0x000000040b047825 */ /* 0x040fe200078e0204 */
[----:B------:R-:W2:Y:S03]  /*0320*/  @!P0 LDG.E.EL R15, desc[UR4][R8.64] ;  /* 0x00000004080f8981 */ /* 0x000ea6000c2e1900 */
[----:B------:R-:W-:Y:S01]  /*0330*/  IMAD.WIDE R2, R11, 0x4, R2 ;  /* 0x000000040b027825 */ /* 0x000fe200078e0202 */
[----:B------:R-:W3:Y:S01]  /*0340*/  @!P0 LDG.E.EL R13, desc[UR4][R4.64] ;  /* 0x00000004040d8981 */ /* 0x000ee2000c2e1900 */
[----:B------:R-:W1:Y:S03]  /*0350*/  LDC.64 R10, c[0x0][0x220] ;  /* 0x00008800ff0a7b82 */ /* 0x000e660000000a00 */
[----:B------:R-:W3:Y:S01]  /*0360*/  @!P0 LDG.E.EL R14, desc[UR4][R2.64] ;  /* 0x00000004020e8981 */ /* 0x000ee2000c2e1900 */
[----:B-1----:R-:W-:-:S04]  /*0370*/  IMAD.WIDE R10, R0, 0x4, R10 ;  /* 0x00000004000a7825 */ /* 0x002fc800078e020a */
[----:B--2---:R-:W-:Y:S01]  /*0380*/  FMUL R12, R15, R12 ;  /* 0x0000000c0f0c7220 */ /* 0x004fe20000400000 */
[----:B---3--:R-:W-:Y:S01]  /*0390*/  FMUL R13, R14, R13 ;  /* 0x0000000d0e0d7220 */ /* 0x008fe20000400000 */
[----:B------:R-:W-:Y:S06]  /*03a0*/  @P0 EXIT ;  /* 0x000000000000094d */ /* 0x000fec0003800000 */
[----:B------:R-:W-:Y:S01]  /*03b0*/  STG.E.64 desc[UR4][R10.64], R12 ;  /* 0x0000000c0a007986 */ /* 0x000fe2000c101b04 */
[----:B------:R-:W-:Y:S05]  /*03c0*/  EXIT ;  /* 0x000000000000794d */ /* 0x000fea0003800000 */
.L_x_0:
[----:B------:R-:W-:-:S00]  /*03d0*/  BRA `(.L_x_0) ;  /* 0xfffffffc00fc7947 */ /* 0x000fc0000383ffff */
[----:B------:R-:W-:-:S00]  /*03e0*/  NOP ;  /* 0x0000000000007918 */ /* 0x000fc00000000000 */
        /* <DEDUP_REMOVED lines=9> */
.L_x_1:


//--------------------- .nv.constant0.triton_poi_fused_mul_reflection_pad2d_0 --------------------------
	.section	.nv.constant0.triton_poi_fused_mul_reflection_pad2d_0,"a",@progbits
	.sectionflags	@""
	.align	4
.nv.constant0.triton_poi_fused_mul_reflection_pad2d_0:
	.zero		556
